//
// Generated by NVIDIA NVVM Compiler
//
// Compiler Build ID: CL-36424714
// Cuda compilation tools, release 13.0, V13.0.88
// Based on NVVM 20.0.0
//

.version 9.0
.target sm_100
.address_size 64

	// .globl	_Z5DenseiiPfS_S_S_

.visible .entry _Z5DenseiiPfS_S_S_(
	.param .u32 _Z5DenseiiPfS_S_S__param_0,
	.param .u32 _Z5DenseiiPfS_S_S__param_1,
	.param .u64 .ptr .align 1 _Z5DenseiiPfS_S_S__param_2,
	.param .u64 .ptr .align 1 _Z5DenseiiPfS_S_S__param_3,
	.param .u64 .ptr .align 1 _Z5DenseiiPfS_S_S__param_4,
	.param .u64 .ptr .align 1 _Z5DenseiiPfS_S_S__param_5
)
{
	.reg .pred 	%p<10>;
	.reg .b32 	%r<37>;
	.reg .b32 	%f<110>;
	.reg .b64 	%rd<35>;

	ld.param.u32 	%r23, [_Z5DenseiiPfS_S_S__param_0];
	ld.param.u64 	%rd11, [_Z5DenseiiPfS_S_S__param_2];
	ld.param.u64 	%rd12, [_Z5DenseiiPfS_S_S__param_3];
	ld.param.u64 	%rd13, [_Z5DenseiiPfS_S_S__param_4];
	ld.param.u64 	%rd10, [_Z5DenseiiPfS_S_S__param_5];
	cvta.to.global.u64 	%rd1, %rd13;
	cvta.to.global.u64 	%rd2, %rd11;
	cvta.to.global.u64 	%rd14, %rd12;
	mov.u32 	%r24, %ctaid.x;
	mov.u32 	%r25, %ntid.x;
	mov.u32 	%r26, %tid.x;
	mad.lo.s32 	%r1, %r24, %r25, %r26;
	mul.lo.s32 	%r2, %r1, %r23;
	mul.wide.s32 	%rd15, %r1, 4;
	add.s64 	%rd16, %rd14, %rd15;
	ld.global.f32 	%f109, [%rd16];
	setp.lt.s32 	%p1, %r23, 1;
	@%p1 bra 	$L__BB0_13;
	and.b32  	%r3, %r23, 15;
	setp.lt.u32 	%p2, %r23, 16;
	mov.b32 	%r33, 0;
	@%p2 bra 	$L__BB0_4;
	and.b32  	%r33, %r23, 2147483632;
	neg.s32 	%r31, %r33;
	add.s64 	%rd3, %rd2, 32;
	add.s64 	%rd33, %rd1, 32;
	mov.u32 	%r30, %r2;
$L__BB0_3:
	.pragma "nounroll";
	mul.wide.s32 	%rd17, %r30, 4;
	add.s64 	%rd18, %rd3, %rd17;
	ld.global.f32 	%f16, [%rd18+-32];
	ld.global.f32 	%f17, [%rd33+-32];
	fma.rn.f32 	%f18, %f16, %f17, %f109;
	ld.global.f32 	%f19, [%rd18+-28];
	ld.global.f32 	%f20, [%rd33+-28];
	fma.rn.f32 	%f21, %f19, %f20, %f18;
	ld.global.f32 	%f22, [%rd18+-24];
	ld.global.f32 	%f23, [%rd33+-24];
	fma.rn.f32 	%f24, %f22, %f23, %f21;
	ld.global.f32 	%f25, [%rd18+-20];
	ld.global.f32 	%f26, [%rd33+-20];
	fma.rn.f32 	%f27, %f25, %f26, %f24;
	ld.global.f32 	%f28, [%rd18+-16];
	ld.global.f32 	%f29, [%rd33+-16];
	fma.rn.f32 	%f30, %f28, %f29, %f27;
	ld.global.f32 	%f31, [%rd18+-12];
	ld.global.f32 	%f32, [%rd33+-12];
	fma.rn.f32 	%f33, %f31, %f32, %f30;
	ld.global.f32 	%f34, [%rd18+-8];
	ld.global.f32 	%f35, [%rd33+-8];
	fma.rn.f32 	%f36, %f34, %f35, %f33;
	ld.global.f32 	%f37, [%rd18+-4];
	ld.global.f32 	%f38, [%rd33+-4];
	fma.rn.f32 	%f39, %f37, %f38, %f36;
	ld.global.f32 	%f40, [%rd18];
	ld.global.f32 	%f41, [%rd33];
	fma.rn.f32 	%f42, %f40, %f41, %f39;
	ld.global.f32 	%f43, [%rd18+4];
	ld.global.f32 	%f44, [%rd33+4];
	fma.rn.f32 	%f45, %f43, %f44, %f42;
	ld.global.f32 	%f46, [%rd18+8];
	ld.global.f32 	%f47, [%rd33+8];
	fma.rn.f32 	%f48, %f46, %f47, %f45;
	ld.global.f32 	%f49, [%rd18+12];
	ld.global.f32 	%f50, [%rd33+12];
	fma.rn.f32 	%f51, %f49, %f50, %f48;
	ld.global.f32 	%f52, [%rd18+16];
	ld.global.f32 	%f53, [%rd33+16];
	fma.rn.f32 	%f54, %f52, %f53, %f51;
	ld.global.f32 	%f55, [%rd18+20];
	ld.global.f32 	%f56, [%rd33+20];
	fma.rn.f32 	%f57, %f55, %f56, %f54;
	ld.global.f32 	%f58, [%rd18+24];
	ld.global.f32 	%f59, [%rd33+24];
	fma.rn.f32 	%f60, %f58, %f59, %f57;
	ld.global.f32 	%f61, [%rd18+28];
	ld.global.f32 	%f62, [%rd33+28];
	fma.rn.f32 	%f109, %f61, %f62, %f60;
	add.s32 	%r31, %r31, 16;
	add.s32 	%r30, %r30, 16;
	add.s64 	%rd33, %rd33, 64;
	setp.ne.s32 	%p3, %r31, 0;
	@%p3 bra 	$L__BB0_3;
$L__BB0_4:
	setp.eq.s32 	%p4, %r3, 0;
	@%p4 bra 	$L__BB0_13;
	and.b32  	%r11, %r23, 7;
	setp.lt.u32 	%p5, %r3, 8;
	@%p5 bra 	$L__BB0_7;
	add.s32 	%r28, %r33, %r2;
	mul.wide.s32 	%rd19, %r28, 4;
	add.s64 	%rd20, %rd2, %rd19;
	ld.global.f32 	%f64, [%rd20];
	mul.wide.u32 	%rd21, %r33, 4;
	add.s64 	%rd22, %rd1, %rd21;
	ld.global.f32 	%f65, [%rd22];
	fma.rn.f32 	%f66, %f64, %f65, %f109;
	ld.global.f32 	%f67, [%rd20+4];
	ld.global.f32 	%f68, [%rd22+4];
	fma.rn.f32 	%f69, %f67, %f68, %f66;
	ld.global.f32 	%f70, [%rd20+8];
	ld.global.f32 	%f71, [%rd22+8];
	fma.rn.f32 	%f72, %f70, %f71, %f69;
	ld.global.f32 	%f73, [%rd20+12];
	ld.global.f32 	%f74, [%rd22+12];
	fma.rn.f32 	%f75, %f73, %f74, %f72;
	ld.global.f32 	%f76, [%rd20+16];
	ld.global.f32 	%f77, [%rd22+16];
	fma.rn.f32 	%f78, %f76, %f77, %f75;
	ld.global.f32 	%f79, [%rd20+20];
	ld.global.f32 	%f80, [%rd22+20];
	fma.rn.f32 	%f81, %f79, %f80, %f78;
	ld.global.f32 	%f82, [%rd20+24];
	ld.global.f32 	%f83, [%rd22+24];
	fma.rn.f32 	%f84, %f82, %f83, %f81;
	ld.global.f32 	%f85, [%rd20+28];
	ld.global.f32 	%f86, [%rd22+28];
	fma.rn.f32 	%f109, %f85, %f86, %f84;
	add.s32 	%r33, %r33, 8;
$L__BB0_7:
	setp.eq.s32 	%p6, %r11, 0;
	@%p6 bra 	$L__BB0_13;
	and.b32  	%r14, %r23, 3;
	setp.lt.u32 	%p7, %r11, 4;
	@%p7 bra 	$L__BB0_10;
	add.s32 	%r29, %r33, %r2;
	mul.wide.s32 	%rd23, %r29, 4;
	add.s64 	%rd24, %rd2, %rd23;
	ld.global.f32 	%f88, [%rd24];
	mul.wide.u32 	%rd25, %r33, 4;
	add.s64 	%rd26, %rd1, %rd25;
	ld.global.f32 	%f89, [%rd26];
	fma.rn.f32 	%f90, %f88, %f89, %f109;
	ld.global.f32 	%f91, [%rd24+4];
	ld.global.f32 	%f92, [%rd26+4];
	fma.rn.f32 	%f93, %f91, %f92, %f90;
	ld.global.f32 	%f94, [%rd24+8];
	ld.global.f32 	%f95, [%rd26+8];
	fma.rn.f32 	%f96, %f94, %f95, %f93;
	ld.global.f32 	%f97, [%rd24+12];
	ld.global.f32 	%f98, [%rd26+12];
	fma.rn.f32 	%f109, %f97, %f98, %f96;
	add.s32 	%r33, %r33, 4;
$L__BB0_10:
	setp.eq.s32 	%p8, %r14, 0;
	@%p8 bra 	$L__BB0_13;
	mul.wide.u32 	%rd27, %r33, 4;
	add.s64 	%rd34, %rd1, %rd27;
	add.s32 	%r36, %r33, %r2;
	neg.s32 	%r35, %r14;
$L__BB0_12:
	.pragma "nounroll";
	mul.wide.s32 	%rd28, %r36, 4;
	add.s64 	%rd29, %rd2, %rd28;
	ld.global.f32 	%f99, [%rd29];
	ld.global.f32 	%f100, [%rd34];
	fma.rn.f32 	%f109, %f99, %f100, %f109;
	add.s64 	%rd34, %rd34, 4;
	add.s32 	%r36, %r36, 1;
	add.s32 	%r35, %r35, 1;
	setp.ne.s32 	%p9, %r35, 0;
	@%p9 bra 	$L__BB0_12;
$L__BB0_13:
	cvta.to.global.u64 	%rd30, %rd10;
	add.s64 	%rd32, %rd30, %rd15;
	st.global.f32 	[%rd32], %f109;
	ret;

}


// ===== COMPILED SASS (sm_100) =====

	.target	sm_100

	.elftype	@"ET_EXEC"


//--------------------- .note.nv.tkinfo           --------------------------
	.section	.note.nv.tkinfo,"",@"SHT_NOTE"
	.sectionflags	@"SHF_NOTE_NV_TKINFO"
	.tkinfo
        /*0018*/ 	.word	0x00000002
        /*0030*/ 	.string	""
        /*0030*/ 	.string	"ptxas"
        /*0030*/ 	.string	"Cuda compilation tools, release 13.0, V13.0.88"
        /*0030*/ 	.string	"Build cuda_13.0.r13.0/compiler.36424714_0"
        /*0030*/ 	.string	"-arch sm_100 -m 64 "



//--------------------- .note.nv.cuinfo           --------------------------
	.section	.note.nv.cuinfo,"",@"SHT_NOTE"
	.sectionflags	@"SHF_NOTE_NV_CUINFO"
        /*0018*/ 	.short	0x0002
        /*001a*/ 	.short	0x0064
        /*001c*/ 	.short	0x0082
	.zero		2


//--------------------- .nv.info                  --------------------------
	.section	.nv.info,"",@"SHT_CUDA_INFO"
	.align	4


	//----- nvinfo : EIATTR_REGCOUNT
	.align		4
        /*0000*/ 	.byte	0x04, 0x2f
        /*0002*/ 	.short	(.L_1 - .L_0)
	.align		4
.L_0:
        /*0004*/ 	.word	index@(_Z5DenseiiPfS_S_S_)
        /*0008*/ 	.word	0x0000001e


	//----- nvinfo : EIATTR_FRAME_SIZE
	.align		4
.L_1:
        /*000c*/ 	.byte	0x04, 0x11
        /*000e*/ 	.short	(.L_3 - .L_2)
	.align		4
.L_2:
        /*0010*/ 	.word	index@(_Z5DenseiiPfS_S_S_)
        /*0014*/ 	.word	0x00000000


	//----- nvinfo : EIATTR_MIN_STACK_SIZE
	.align		4
.L_3:
        /*0018*/ 	.byte	0x04, 0x12
        /*001a*/ 	.short	(.L_5 - .L_4)
	.align		4
.L_4:
        /*001c*/ 	.word	index@(_Z5DenseiiPfS_S_S_)
        /*0020*/ 	.word	0x00000000
.L_5:


//--------------------- .nv.compat                --------------------------
	.section	.nv.compat,"",@"SHT_CUDA_COMPAT_INFO"
	.align	4
        /*0000*/ 	.byte	0x02, 0x09, 0x00, 0x00, 0x02, 0x02, 0x01, 0x00, 0x02, 0x05, 0x05, 0x00, 0x03, 0x07, 0x01, 0x01
        /*0010*/ 	.byte	0x02, 0x03, 0x00, 0x00, 0x02, 0x06, 0x01, 0x00, 0x04, 0x0b, 0x08, 0x00, 0x09, 0x00, 0x00, 0x00
        /*0020*/ 	.byte	0x00, 0x00, 0x00, 0x00


//--------------------- .nv.info._Z5DenseiiPfS_S_S_ --------------------------
	.section	.nv.info._Z5DenseiiPfS_S_S_,"",@"SHT_CUDA_INFO"
	.sectionflags	@""
	.align	4


	//----- nvinfo : EIATTR_CUDA_API_VERSION
	.align		4
        /*0000*/ 	.byte	0x04, 0x37
        /*0002*/ 	.short	(.L_7 - .L_6)
.L_6:
        /*0004*/ 	.word	0x00000082


	//----- nvinfo : EIATTR_KPARAM_INFO
	.align		4
.L_7:
        /*0008*/ 	.byte	0x04, 0x17
        /*000a*/ 	.short	(.L_9 - .L_8)
.L_8:
        /*000c*/ 	.word	0x00000000
        /*0010*/ 	.short	0x0005
        /*0012*/ 	.short	0x0020
        /*0014*/ 	.byte	0x00, 0xf5, 0x21, 0x00


	//----- nvinfo : EIATTR_KPARAM_INFO
	.align		4
.L_9:
        /*0018*/ 	.byte	0x04, 0x17
        /*001a*/ 	.short	(.L_11 - .L_10)
.L_10:
        /*001c*/ 	.word	0x00000000
        /*0020*/ 	.short	0x0004
        /*0022*/ 	.short	0x0018
        /*0024*/ 	.byte	0x00, 0xf5, 0x21, 0x00


	//----- nvinfo : EIATTR_KPARAM_INFO
	.align		4
.L_11:
        /*0028*/ 	.byte	0x04, 0x17
        /*002a*/ 	.short	(.L_13 - .L_12)
.L_12:
        /*002c*/ 	.word	0x00000000
        /*0030*/ 	.short	0x0003
        /*0032*/ 	.short	0x0010
        /*0034*/ 	.byte	0x00, 0xf5, 0x21, 0x00


	//----- nvinfo : EIATTR_KPARAM_INFO
	.align		4
.L_13:
        /*0038*/ 	.byte	0x04, 0x17
        /*003a*/ 	.short	(.L_15 - .L_14)
.L_14:
        /*003c*/ 	.word	0x00000000
        /*0040*/ 	.short	0x0002
        /*0042*/ 	.short	0x0008
        /*0044*/ 	.byte	0x00, 0xf5, 0x21, 0x00


	//----- nvinfo : EIATTR_KPARAM_INFO
	.align		4
.L_15:
        /*0048*/ 	.byte	0x04, 0x17
        /*004a*/ 	.short	(.L_17 - .L_16)
.L_16:
        /*004c*/ 	.word	0x00000000
        /*0050*/ 	.short	0x0001
        /*0052*/ 	.short	0x0004
        /*0054*/ 	.byte	0x00, 0xf0, 0x11, 0x00


	//----- nvinfo : EIATTR_KPARAM_INFO
	.align		4
.L_17:
        /*0058*/ 	.byte	0x04, 0x17
        /*005a*/ 	.short	(.L_19 - .L_18)
.L_18:
        /*005c*/ 	.word	0x00000000
        /*0060*/ 	.short	0x0000
        /*0062*/ 	.short	0x0000
        /*0064*/ 	.byte	0x00, 0xf0, 0x11, 0x00


	//----- nvinfo : EIATTR_SPARSE_MMA_MASK
	.align		4
.L_19:
        /*0068*/ 	.byte	0x03, 0x50
        /*006a*/ 	.short	0x0000


	//----- nvinfo : EIATTR_MAXREG_COUNT
	.align		4
        /*006c*/ 	.byte	0x03, 0x1b
        /*006e*/ 	.short	0x00ff


	//----- nvinfo : EIATTR_MERCURY_ISA_VERSION
	.align		4
        /*0070*/ 	.byte	0x03, 0x5f
        /*0072*/ 	.short	0x0101


	//----- nvinfo : EIATTR_VRC_CTA_INIT_COUNT
	.align		4
        /*0074*/ 	.byte	0x02, 0x4a
	.zero		1
	.zero		1


	//----- nvinfo : EIATTR_EXIT_INSTR_OFFSETS
	.align		4
        /*0078*/ 	.byte	0x04, 0x1c
        /*007a*/ 	.short	(.L_21 - .L_20)


	//   ....[0]....
.L_20:
        /*007c*/ 	.word	0x00000a70


	//----- nvinfo : EIATTR_CBANK_PARAM_SIZE
	.align		4
.L_21:
        /*0080*/ 	.byte	0x03, 0x19
        /*0082*/ 	.short	0x0028


	//----- nvinfo : EIATTR_PARAM_CBANK
	.align		4
        /*0084*/ 	.byte	0x04, 0x0a
        /*0086*/ 	.short	(.L_23 - .L_22)
	.align		4
.L_22:
        /*0088*/ 	.word	index@(.nv.constant0._Z5DenseiiPfS_S_S_)
        /*008c*/ 	.short	0x0380
        /*008e*/ 	.short	0x0028


	//----- nvinfo : EIATTR_SW_WAR
	.align		4
.L_23:
        /*0090*/ 	.byte	0x04, 0x36
        /*0092*/ 	.short	(.L_25 - .L_24)
.L_24:
        /*0094*/ 	.word	0x00000008
.L_25:


//--------------------- .nv.callgraph             --------------------------
	.section	.nv.callgraph,"",@"SHT_CUDA_CALLGRAPH"
	.align	4
	.sectionentsize	8
	.align		4
        /*0000*/ 	.word	0x00000000
	.align		4
        /*0004*/ 	.word	0xffffffff
	.align		4
        /*0008*/ 	.word	0x00000000
	.align		4
        /*000c*/ 	.word	0xfffffffe
	.align		4
        /*0010*/ 	.word	0x00000000
	.align		4
        /*0014*/ 	.word	0xfffffffd
	.align		4
        /*0018*/ 	.word	0x00000000
	.align		4
        /*001c*/ 	.word	0xfffffffc


//--------------------- .text._Z5DenseiiPfS_S_S_  --------------------------
	.section	.text._Z5DenseiiPfS_S_S_,"ax",@progbits
	.align	128
        .global         _Z5DenseiiPfS_S_S_
        .type           _Z5DenseiiPfS_S_S_,@function
        .size           _Z5DenseiiPfS_S_S_,(.L_x_7 - _Z5DenseiiPfS_S_S_)
        .other          _Z5DenseiiPfS_S_S_,@"STO_CUDA_ENTRY STV_DEFAULT"
_Z5DenseiiPfS_S_S_:
.text._Z5DenseiiPfS_S_S_:
[----:B------:R-:W-:Y:S01]  /*0000*/  LDC R1, c[0x0][0x37c] ;  /* 0x0000df00ff017b82 */ /* 0x000fe20000000800 */
[----:B------:R-:W0:Y:S07]  /*0010*/  S2R R5, SR_TID.X ;  /* 0x0000000000057919 */ /* 0x000e2e0000002100 */
[----:B------:R-:W0:Y:S01]  /*0020*/  S2UR UR4, SR_CTAID.X ;  /* 0x00000000000479c3 */ /* 0x000e220000002500 */
[----:B------:R-:W1:Y:S01]  /*0030*/  LDCU.64 UR12, c[0x0][0x358] ;  /* 0x00006b00ff0c77ac */ /* 0x000e620008000a00 */
[----:B------:R-:W2:Y:S06]  /*0040*/  LDCU UR8, c[0x0][0x380] ;  /* 0x00007000ff0877ac */ /* 0x000eac0008000800 */
[----:B------:R-:W0:Y:S08]  /*0050*/  LDC R0, c[0x0][0x360] ;  /* 0x0000d800ff007b82 */ /* 0x000e300000000800 */
[----:B------:R-:W3:Y:S01]  /*0060*/  LDC.64 R2, c[0x0][0x390] ;  /* 0x0000e400ff027b82 */ /* 0x000ee20000000a00 */
[----:B0-----:R-:W-:-:S04]  /*0070*/  IMAD R0, R0, UR4, R5 ;  /* 0x0000000400007c24 */ /* 0x001fc8000f8e0205 */
[----:B---3--:R-:W-:-:S05]  /*0080*/  IMAD.WIDE R2, R0, 0x4, R2 ;  /* 0x0000000400027825 */ /* 0x008fca00078e0202 */
[----:B-1----:R0:W5:Y:S01]  /*0090*/  LDG.E R15, desc[UR12][R2.64] ;  /* 0x0000000c020f7981 */ /* 0x002162000c1e1900 */
[----:B--2---:R-:W-:-:S09]  /*00a0*/  UISETP.GE.AND UP0, UPT, UR8, 0x1, UPT ;  /* 0x000000010800788c */ /* 0x004fd2000bf06270 */
[----:B0-----:R-:W-:Y:S05]  /*00b0*/  BRA.U !UP0, `(.L_x_0) ;  /* 0x0000000908607547 */ /* 0x001fea000b800000 */
[----:B------:R-:W-:Y:S01]  /*00c0*/  UISETP.GE.U32.AND UP1, UPT, UR8, 0x10, UPT ;  /* 0x000000100800788c */ /* 0x000fe2000bf26070 */
[----:B------:R-:W-:Y:S01]  /*00d0*/  HFMA2 R8, -RZ, RZ, 0, 0 ;  /* 0x00000000ff087431 */ /* 0x000fe200000001ff */
[----:B------:R-:W-:Y:S02]  /*00e0*/  ULOP3.LUT UR9, UR8, 0xf, URZ, 0xc0, !UPT ;  /* 0x0000000f08097892 */ /* 0x000fe4000f8ec0ff */
[----:B------:R-:W-:Y:S02]  /*00f0*/  IMAD R7, R0, UR8, RZ ;  /* 0x0000000800077c24 */ /* 0x000fe4000f8e02ff */
[----:B------:R-:W-:-:S03]  /*0100*/  UISETP.NE.AND UP0, UPT, UR9, URZ, UPT ;  /* 0x000000ff0900728c */ /* 0x000fc6000bf05270 */
[----:B------:R-:W-:Y:S08]  /*0110*/  BRA.U !UP1, `(.L_x_1) ;  /* 0x0000000509147547 */ /* 0x000ff0000b800000 */
[----:B------:R-:W0:Y:S01]  /*0120*/  LDCU.64 UR4, c[0x0][0x398] ;  /* 0x00007300ff0477ac */ /* 0x000e220008000a00 */
[----:B------:R-:W-:Y:S01]  /*0130*/  MOV R6, R7 ;  /* 0x0000000700067202 */ /* 0x000fe20000000f00 */
[----:B------:R-:W1:Y:S01]  /*0140*/  LDCU.64 UR6, c[0x0][0x388] ;  /* 0x00007100ff0677ac */ /* 0x000e620008000a00 */
[----:B------:R-:W-:-:S04]  /*0150*/  ULOP3.LUT UR10, UR8, 0x7ffffff0, URZ, 0xc0, !UPT ;  /* 0x7ffffff0080a7892 */ /* 0x000fc8000f8ec0ff */
[----:B------:R-:W-:Y:S02]  /*0160*/  UIADD3 UR11, UPT, UPT, -UR10, URZ, URZ ;  /* 0x000000ff0a0b7290 */ /* 0x000fe4000fffe1ff */
[----:B------:R-:W-:Y:S01]  /*0170*/  MOV R8, UR10 ;  /* 0x0000000a00087c02 */ /* 0x000fe20008000f00 */
[----:B0-----:R-:W-:-:S04]  /*0180*/  UIADD3 UR4, UP2, UPT, UR4, 0x20, URZ ;  /* 0x0000002004047890 */ /* 0x001fc8000ff5e0ff */
[----:B------:R-:W-:Y:S02]  /*0190*/  UIADD3.X UR5, UPT, UPT, URZ, UR5, URZ, UP2, !UPT ;  /* 0x00000005ff057290 */ /* 0x000fe400097fe4ff */
[----:B-1----:R-:W-:Y:S01]  /*01a0*/  UIADD3 UR6, UP1, UPT, UR6, 0x20, URZ ;  /* 0x0000002006067890 */ /* 0x002fe2000ff3e0ff */
[----:B------:R-:W-:-:S03]  /*01b0*/  MOV R2, UR4 ;  /* 0x0000000400027c02 */ /* 0x000fc60008000f00 */
[----:B------:R-:W-:Y:S01]  /*01c0*/  MOV R3, UR5 ;  /* 0x0000000500037c02 */ /* 0x000fe20008000f00 */
[----:B------:R-:W-:-:S12]  /*01d0*/  UIADD3.X UR7, UPT, UPT, URZ, UR7, URZ, UP1, !UPT ;  /* 0x00000007ff077290 */ /* 0x000fd80008ffe4ff */
.L_x_2:
[----:B------:R-:W-:Y:S01]  /*01e0*/  MOV R4, UR6 ;  /* 0x0000000600047c02 */ /* 0x000fe20008000f00 */
[----:B------:R-:W2:Y:S01]  /*01f0*/  LDG.E R17, desc[UR12][R2.64+-0x20] ;  /* 0xffffe00c02117981 */ /* 0x000ea2000c1e1900 */
[----:B------:R-:W-:-:S03]  /*0200*/  MOV R5, UR7 ;  /* 0x0000000700057c02 */ /* 0x000fc60008000f00 */
[----:B------:R-:W3:Y:S01]  /*0210*/  LDG.E R25, desc[UR12][R2.64+-0x1c] ;  /* 0xffffe40c02197981 */ /* 0x000ee2000c1e1900 */
[----:B------:R-:W-:-:S03]  /*0220*/  IMAD.WIDE R4, R6, 0x4, R4 ;  /* 0x0000000406047825 */ /* 0x000fc600078e0204 */
[----:B------:R-:W4:Y:S04]  /*0230*/  LDG.E R19, desc[UR12][R2.64+-0x18] ;  /* 0xffffe80c02137981 */ /* 0x000f28000c1e1900 */
[----:B------:R-:W2:Y:S04]  /*0240*/  LDG.E R16, desc[UR12][R4.64+-0x20] ;  /* 0xffffe00c04107981 */ /* 0x000ea8000c1e1900 */
[----:B------:R-:W3:Y:S04]  /*0250*/  LDG.E R18, desc[UR12][R4.64+-0x1c] ;  /* 0xffffe40c04127981 */ /* 0x000ee8000c1e1900 */
[----:B------:R-:W4:Y:S04]  /*0260*/  LDG.E R20, desc[UR12][R4.64+-0x18] ;  /* 0xffffe80c04147981 */ /* 0x000f28000c1e1900 */
        /* <DEDUP_REMOVED lines=9> */
[----:B------:R-:W4:Y:S01]  /*0300*/  LDG.E R14, desc[UR12][R4.64+-0x4] ;  /* 0xfffffc0c040e7981 */ /* 0x000f22000c1e1900 */
[----:B--2--5:R-:W-:-:S03]  /*0310*/  FFMA R17, R16, R17, R15 ;  /* 0x0000001110117223 */ /* 0x024fc6000000000f */
[----:B------:R-:W2:Y:S04]  /*0320*/  LDG.E R15, desc[UR12][R2.64] ;  /* 0x0000000c020f7981 */ /* 0x000ea8000c1e1900 */
[----:B------:R-:W2:Y:S01]  /*0330*/  LDG.E R16, desc[UR12][R4.64] ;  /* 0x0000000c04107981 */ /* 0x000ea2000c1e1900 */
[----:B---3--:R-:W-:-:S03]  /*0340*/  FFMA R25, R18, R25, R17 ;  /* 0x0000001912197223 */ /* 0x008fc60000000011 */
[----:B------:R-:W3:Y:S01]  /*0350*/  LDG.E R17, desc[UR12][R2.64+0x4] ;  /* 0x0000040c02117981 */ /* 0x000ee2000c1e1900 */
[----:B----4-:R-:W-:-:S03]  /*0360*/  FFMA R26, R20, R19, R25 ;  /* 0x00000013141a7223 */ /* 0x010fc60000000019 */
[----:B------:R-:W3:Y:S04]  /*0370*/  LDG.E R18, desc[UR12][R4.64+0x4] ;  /* 0x0000040c04127981 */ /* 0x000ee8000c1e1900 */
[----:B------:R-:W4:Y:S01]  /*0380*/  LDG.E R20, desc[UR12][R2.64+0x8] ;  /* 0x0000080c02147981 */ /* 0x000f22000c1e1900 */
[----:B------:R-:W-:-:S03]  /*0390*/  FFMA R25, R21, R22, R26 ;  /* 0x0000001615197223 */ /* 0x000fc6000000001a */
[----:B------:R-:W4:Y:S04]  /*03a0*/  LDG.E R19, desc[UR12][R4.64+0x8] ;  /* 0x0000080c04137981 */ /* 0x000f28000c1e1900 */
        /* <DEDUP_REMOVED lines=9> */
[----:B------:R-:W4:Y:S04]  /*0440*/  LDG.E R11, desc[UR12][R2.64+0x18] ;  /* 0x0000180c020b7981 */ /* 0x000f28000c1e1900 */
[----:B------:R-:W4:Y:S04]  /*0450*/  LDG.E R12, desc[UR12][R4.64+0x18] ;  /* 0x0000180c040c7981 */ /* 0x000f28000c1e1900 */
[----:B------:R-:W4:Y:S04]  /*0460*/  LDG.E R25, desc[UR12][R4.64+0x1c] ;  /* 0x00001c0c04197981 */ /* 0x000f28000c1e1900 */
[----:B------:R0:W4:Y:S01]  /*0470*/  LDG.E R26, desc[UR12][R2.64+0x1c] ;  /* 0x00001c0c021a7981 */ /* 0x000122000c1e1900 */
[----:B------:R-:W-:Y:S01]  /*0480*/  FFMA R13, R14, R13, R27 ;  /* 0x0000000d0e0d7223 */ /* 0x000fe2000000001b */
[----:B------:R-:W-:-:S04]  /*0490*/  UIADD3 UR11, UPT, UPT, UR11, 0x10, URZ ;  /* 0x000000100b0b7890 */ /* 0x000fc8000fffe0ff */
[----:B------:R-:W-:Y:S01]  /*04a0*/  UISETP.NE.AND UP1, UPT, UR11, URZ, UPT ;  /* 0x000000ff0b00728c */ /* 0x000fe2000bf25270 */
[----:B0-----:R-:W-:Y:S02]  /*04b0*/  IADD3 R2, P0, PT, R2, 0x40, RZ ;  /* 0x0000004002027810 */ /* 0x001fe40007f1e0ff */
[----:B------:R-:W-:Y:S02]  /*04c0*/  IADD3 R6, PT, PT, R6, 0x10, RZ ;  /* 0x0000001006067810 */ /* 0x000fe40007ffe0ff */
[----:B------:R-:W-:Y:S01]  /*04d0*/  IADD3.X R3, PT, PT, RZ, R3, RZ, P0, !PT ;  /* 0x00000003ff037210 */ /* 0x000fe200007fe4ff */
[----:B--2---:R-:W-:-:S04]  /*04e0*/  FFMA R13, R16, R15, R13 ;  /* 0x0000000f100d7223 */ /* 0x004fc8000000000d */
[----:B---3--:R-:W-:-:S04]  /*04f0*/  FFMA R18, R18, R17, R13 ;  /* 0x0000001112127223 */ /* 0x008fc8000000000d */
[----:B----4-:R-:W-:-:S04]  /*0500*/  FFMA R18, R19, R20, R18 ;  /* 0x0000001413127223 */ /* 0x010fc80000000012 */
[----:B------:R-:W-:-:S04]  /*0510*/  FFMA R18, R21, R22, R18 ;  /* 0x0000001615127223 */ /* 0x000fc80000000012 */
[----:B------:R-:W-:-:S04]  /*0520*/  FFMA R18, R23, R24, R18 ;  /* 0x0000001817127223 */ /* 0x000fc80000000012 */
[----:B------:R-:W-:-:S04]  /*0530*/  FFMA R9, R9, R10, R18 ;  /* 0x0000000a09097223 */ /* 0x000fc80000000012 */
[----:B------:R-:W-:-:S04]  /*0540*/  FFMA R12, R12, R11, R9 ;  /* 0x0000000b0c0c7223 */ /* 0x000fc80000000009 */
[----:B------:R-:W-:Y:S01]  /*0550*/  FFMA R15, R25, R26, R12 ;  /* 0x0000001a190f7223 */ /* 0x000fe2000000000c */
[----:B------:R-:W-:Y:S06]  /*0560*/  BRA.U UP1, `(.L_x_2) ;  /* 0xfffffffd011c7547 */ /* 0x000fec000b83ffff */
.L_x_1:
[----:B------:R-:W-:Y:S05]  /*0570*/  BRA.U !UP0, `(.L_x_0) ;  /* 0x0000000508307547 */ /* 0x000fea000b800000 */
[----:B------:R-:W-:Y:S02]  /*0580*/  UISETP.GE.U32.AND UP0, UPT, UR9, 0x8, UPT ;  /* 0x000000080900788c */ /* 0x000fe4000bf06070 */
[----:B------:R-:W-:-:S04]  /*0590*/  ULOP3.LUT UR5, UR8, 0x7, URZ, 0xc0, !UPT ;  /* 0x0000000708057892 */ /* 0x000fc8000f8ec0ff */
[----:B------:R-:W-:-:S03]  /*05a0*/  UISETP.NE.AND UP1, UPT, UR5, URZ, UPT ;  /* 0x000000ff0500728c */ /* 0x000fc6000bf25270 */
[----:B------:R-:W-:Y:S08]  /*05b0*/  BRA.U !UP0, `(.L_x_3) ;  /* 0x0000000108787547 */ /* 0x000ff0000b800000 */
[----:B------:R-:W0:Y:S01]  /*05c0*/  LDC.64 R2, c[0x0][0x388] ;  /* 0x0000e200ff027b82 */ /* 0x000e220000000a00 */
[----:B------:R-:W-:-:S07]  /*05d0*/  IADD3 R9, PT, PT, R7, R8, RZ ;  /* 0x0000000807097210 */ /* 0x000fce0007ffe0ff */
[----:B------:R-:W1:Y:S01]  /*05e0*/  LDC.64 R4, c[0x0][0x398] ;  /* 0x0000e600ff047b82 */ /* 0x000e620000000a00 */
[----:B0-----:R-:W-:-:S05]  /*05f0*/  IMAD.WIDE R2, R9, 0x4, R2 ;  /* 0x0000000409027825 */ /* 0x001fca00078e0202 */
[----:B------:R-:W2:Y:S01]  /*0600*/  LDG.E R10, desc[UR12][R2.64] ;  /* 0x0000000c020a7981 */ /* 0x000ea2000c1e1900 */
[----:B-1----:R-:W-:-:S03]  /*0610*/  IMAD.WIDE.U32 R4, R8, 0x4, R4 ;  /* 0x0000000408047825 */ /* 0x002fc600078e0004 */
[----:B------:R-:W3:Y:S04]  /*0620*/  LDG.E R13, desc[UR12][R2.64+0x4] ;  /* 0x0000040c020d7981 */ /* 0x000ee8000c1e1900 */
        /* <DEDUP_REMOVED lines=14> */
[----:B------:R-:W-:Y:S01]  /*0710*/  IADD3 R8, PT, PT, R8, 0x8, RZ ;  /* 0x0000000808087810 */ /* 0x000fe20007ffe0ff */
[----:B--2--5:R-:W-:-:S04]  /*0720*/  FFMA R10, R10, R11, R15 ;  /* 0x0000000b0a0a7223 */ /* 0x024fc8000000000f */
[----:B---3--:R-:W-:-:S04]  /*0730*/  FFMA R10, R13, R12, R10 ;  /* 0x0000000c0d0a7223 */ /* 0x008fc8000000000a */
[----:B----4-:R-:W-:-:S04]  /*0740*/  FFMA R10, R17, R14, R10 ;  /* 0x0000000e110a7223 */ /* 0x010fc8000000000a */
[----:B------:R-:W-:-:S04]  /*0750*/  FFMA R10, R19, R16, R10 ;  /* 0x00000010130a7223 */ /* 0x000fc8000000000a */
[----:B------:R-:W-:-:S04]  /*0760*/  FFMA R10, R21, R18, R10 ;  /* 0x00000012150a7223 */ /* 0x000fc8000000000a */
[----:B------:R-:W-:-:S04]  /*0770*/  FFMA R23, R23, R20, R10 ;  /* 0x0000001417177223 */ /* 0x000fc8000000000a */
[----:B------:R-:W-:-:S04]  /*0780*/  FFMA R6, R6, R9, R23 ;  /* 0x0000000906067223 */ /* 0x000fc80000000017 */
[----:B------:R-:W-:-:S07]  /*0790*/  FFMA R15, R25, R22, R6 ;  /* 0x00000016190f7223 */ /* 0x000fce0000000006 */
.L_x_3:
        /* <DEDUP_REMOVED lines=22> */
[----:B------:R-:W-:-:S07]  /*0900*/  FFMA R15, R17, R14, R6 ;  /* 0x0000000e110f7223 */ /* 0x000fce0000000006 */
.L_x_4:
[----:B------:R-:W-:Y:S05]  /*0910*/  BRA.U !UP1, `(.L_x_0) ;  /* 0x0000000109487547 */ /* 0x000fea000b800000 */
[----:B------:R-:W0:Y:S01]  /*0920*/  LDC.64 R2, c[0x0][0x398] ;  /* 0x0000e600ff027b82 */ /* 0x000e220000000a00 */
[----:B------:R-:W-:Y:S01]  /*0930*/  IADD3 R7, PT, PT, R7, R8, RZ ;  /* 0x0000000807077210 */ /* 0x000fe20007ffe0ff */
[----:B------:R-:W-:-:S06]  /*0940*/  UIADD3 UR4, UPT, UPT, -UR4, URZ, URZ ;  /* 0x000000ff04047290 */ /* 0x000fcc000fffe1ff */
[----:B------:R-:W1:Y:S01]  /*0950*/  LDC.64 R10, c[0x0][0x388] ;  /* 0x0000e200ff0a7b82 */ /* 0x000e620000000a00 */
[----:B0-----:R-:W-:-:S03]  /*0960*/  IMAD.WIDE.U32 R2, R8, 0x4, R2 ;  /* 0x0000000408027825 */ /* 0x001fc600078e0002 */
[----:B------:R-:W-:Y:S02]  /*0970*/  MOV R6, R2 ;  /* 0x0000000200067202 */ /* 0x000fe40000000f00 */
[----:B------:R-:W-:-:S07]  /*0980*/  MOV R5, R3 ;  /* 0x0000000300057202 */ /* 0x000fce0000000f00 */
.L_x_5:
[----:B-1----:R-:W-:Y:S01]  /*0990*/  IMAD.WIDE R2, R7, 0x4, R10 ;  /* 0x0000000407027825 */ /* 0x002fe200078e020a */
[----:B------:R-:W-:-:S05]  /*09a0*/  MOV R4, R6 ;  /* 0x0000000600047202 */ /* 0x000fca0000000f00 */
[----:B------:R-:W2:Y:S04]  /*09b0*/  LDG.E R2, desc[UR12][R2.64] ;  /* 0x0000000c02027981 */ /* 0x000ea8000c1e1900 */
[----:B------:R0:W2:Y:S01]  /*09c0*/  LDG.E R4, desc[UR12][R4.64] ;  /* 0x0000000c04047981 */ /* 0x0000a2000c1e1900 */
[----:B------:R-:W-:Y:S01]  /*09d0*/  UIADD3 UR4, UPT, UPT, UR4, 0x1, URZ ;  /* 0x0000000104047890 */ /* 0x000fe2000fffe0ff */
[----:B------:R-:W-:Y:S02]  /*09e0*/  IADD3 R6, P0, PT, R6, 0x4, RZ ;  /* 0x0000000406067810 */ /* 0x000fe40007f1e0ff */
[----:B------:R-:W-:Y:S01]  /*09f0*/  IADD3 R7, PT, PT, R7, 0x1, RZ ;  /* 0x0000000107077810 */ /* 0x000fe20007ffe0ff */
[----:B------:R-:W-:Y:S01]  /*0a00*/  UISETP.NE.AND UP0, UPT, UR4, URZ, UPT ;  /* 0x000000ff0400728c */ /* 0x000fe2000bf05270 */
[----:B0-----:R-:W-:Y:S01]  /*0a10*/  IADD3.X R5, PT, PT, RZ, R5, RZ, P0, !PT ;  /* 0x00000005ff057210 */ /* 0x001fe200007fe4ff */
[----:B--2--5:R-:W-:-:S07]  /*0a20*/  FFMA R15, R2, R4, R15 ;  /* 0x00000004020f7223 */ /* 0x024fce000000000f */
[----:B------:R-:W-:Y:S05]  /*0a30*/  BRA.U UP0, `(.L_x_5) ;  /* 0xfffffffd00d47547 */ /* 0x000fea000b83ffff */
.L_x_0:
[----:B------:R-:W0:Y:S02]  /*0a40*/  LDC.64 R2, c[0x0][0x3a0] ;  /* 0x0000e800ff027b82 */ /* 0x000e240000000a00 */
[----:B0-----:R-:W-:-:S05]  /*0a50*/  IMAD.WIDE R2, R0, 0x4, R2 ;  /* 0x0000000400027825 */ /* 0x001fca00078e0202 */
[----:B-----5:R-:W-:Y:S01]  /*0a60*/  STG.E desc[UR12][R2.64], R15 ;  /* 0x0000000f02007986 */ /* 0x020fe2000c10190c */
[----:B------:R-:W-:Y:S05]  /*0a70*/  EXIT ;  /* 0x000000000000794d */ /* 0x000fea0003800000 */
.L_x_6:
[----:B------:R-:W-:-:S00]  /*0a80*/  BRA `(.L_x_6) ;  /* 0xfffffffc00fc7947 */ /* 0x000fc0000383ffff */
[----:B------:R-:W-:-:S00]  /*0a90*/  NOP ;  /* 0x0000000000007918 */ /* 0x000fc00000000000 */
        /* <DEDUP_REMOVED lines=14> */
.L_x_7:


//--------------------- .nv.shared.reserved.0     --------------------------
	.section	.nv.shared.reserved.0,"aw",@nobits
	.weak		__nv_reservedSMEM_offset_0_alias
	.size		__nv_reservedSMEM_offset_0_alias, 0, 64
	.other		__nv_reservedSMEM_offset_0_alias,@"STO_CUDA_RESERVED_SHARED STV_DEFAULT"
__nv_reservedSMEM_offset_0_alias:
	.zero		0
	.zero		64


//--------------------- .nv.constant0._Z5DenseiiPfS_S_S_ --------------------------
	.section	.nv.constant0._Z5DenseiiPfS_S_S_,"a",@progbits
	.sectionflags	@""
	.align	4
.nv.constant0._Z5DenseiiPfS_S_S_:
	.zero		936


//--------------------- SYMBOLS --------------------------

	.type		.nv.reservedSmem.offset0,@object
	.size		.nv.reservedSmem.offset0,0x4
